//
// Generated by NVIDIA NVVM Compiler
//
// Compiler Build ID: CL-36424714
// Cuda compilation tools, release 13.0, V13.0.88
// Based on NVVM 20.0.0
//

.version 9.0
.target sm_100
.address_size 64

	// .globl	_Z4convPiS_S_S_S_i
.extern .func  (.param .b32 func_retval0) vprintf
(
	.param .b64 vprintf_param_0,
	.param .b64 vprintf_param_1
)
;
.global .attribute(.managed) .align 4 .u32 position_value;
.global .attribute(.managed) .align 4 .u32 position_rowptr = 1;
.global .attribute(.managed) .align 4 .u32 position_colidx;
// _ZZ4convPiS_S_S_S_iE10active_tid has been demoted
.extern .shared .align 16 .b8 psum[];
.global .align 1 .b8 $str[37] = {116, 105, 100, 32, 61, 32, 37, 100, 32, 114, 111, 119, 32, 61, 32, 37, 100, 32, 99, 111, 108, 32, 61, 32, 37, 100, 32, 118, 97, 108, 32, 61, 32, 37, 100, 10};

.visible .entry _Z4convPiS_S_S_S_i(
	.param .u64 .ptr .align 1 _Z4convPiS_S_S_S_i_param_0,
	.param .u64 .ptr .align 1 _Z4convPiS_S_S_S_i_param_1,
	.param .u64 .ptr .align 1 _Z4convPiS_S_S_S_i_param_2,
	.param .u64 .ptr .align 1 _Z4convPiS_S_S_S_i_param_3,
	.param .u64 .ptr .align 1 _Z4convPiS_S_S_S_i_param_4,
	.param .u32 _Z4convPiS_S_S_S_i_param_5
)
{
	.local .align 16 .b8 	__local_depot0[16];
	.reg .b64 	%SP;
	.reg .b64 	%SPL;
	.reg .pred 	%p<42>;
	.reg .b32 	%r<240>;
	.reg .b64 	%rd<25>;
	// demoted variable
	.shared .align 4 .u32 _ZZ4convPiS_S_S_S_iE10active_tid;
	mov.u64 	%SPL, __local_depot0;
	cvta.local.u64 	%SP, %SPL;
	ld.param.u64 	%rd5, [_Z4convPiS_S_S_S_i_param_0];
	ld.param.u64 	%rd7, [_Z4convPiS_S_S_S_i_param_2];
	ld.param.u64 	%rd8, [_Z4convPiS_S_S_S_i_param_3];
	ld.param.u64 	%rd9, [_Z4convPiS_S_S_S_i_param_4];
	ld.param.u32 	%r80, [_Z4convPiS_S_S_S_i_param_5];
	mov.u32 	%r81, %ctaid.x;
	mov.u32 	%r82, %ntid.x;
	mov.u32 	%r83, %tid.x;
	mad.lo.s32 	%r1, %r81, %r82, %r83;
	setp.ne.s32 	%p1, %r1, 0;
	ld.global.u32 	%r84, [position_rowptr];
	setp.lt.s32 	%p2, %r84, 2;
	or.pred  	%p3, %p1, %p2;
	@%p3 bra 	$L__BB0_13;
	add.s32 	%r3, %r84, -1;
	and.b32  	%r4, %r3, 15;
	setp.lt.u32 	%p4, %r84, 17;
	mov.b32 	%r214, 1;
	@%p4 bra 	$L__BB0_4;
	and.b32  	%r5, %r3, -16;
	mov.b32 	%r212, 1;
$L__BB0_3:
	.pragma "nounroll";
	shl.b32 	%r87, %r212, 2;
	mov.u32 	%r88, psum;
	add.s32 	%r89, %r88, %r87;
	mov.b32 	%r90, 0;
	st.shared.u32 	[%r89], %r90;
	st.shared.v2.u32 	[%r89+4], {%r90, %r90};
	st.shared.v4.u32 	[%r89+12], {%r90, %r90, %r90, %r90};
	st.shared.v4.u32 	[%r89+28], {%r90, %r90, %r90, %r90};
	st.shared.v4.u32 	[%r89+44], {%r90, %r90, %r90, %r90};
	st.shared.u32 	[%r89+60], %r90;
	add.s32 	%r214, %r212, 16;
	add.s32 	%r91, %r212, 15;
	setp.ne.s32 	%p5, %r91, %r5;
	mov.u32 	%r212, %r214;
	@%p5 bra 	$L__BB0_3;
$L__BB0_4:
	setp.eq.s32 	%p6, %r4, 0;
	@%p6 bra 	$L__BB0_13;
	and.b32  	%r9, %r3, 7;
	setp.lt.u32 	%p7, %r4, 8;
	@%p7 bra 	$L__BB0_7;
	shl.b32 	%r92, %r214, 2;
	mov.u32 	%r93, psum;
	add.s32 	%r94, %r93, %r92;
	mov.b32 	%r95, 0;
	st.shared.u32 	[%r94], %r95;
	st.shared.u32 	[%r94+4], %r95;
	st.shared.u32 	[%r94+8], %r95;
	st.shared.u32 	[%r94+12], %r95;
	st.shared.u32 	[%r94+16], %r95;
	st.shared.u32 	[%r94+20], %r95;
	st.shared.u32 	[%r94+24], %r95;
	st.shared.u32 	[%r94+28], %r95;
	add.s32 	%r214, %r214, 8;
$L__BB0_7:
	setp.eq.s32 	%p8, %r9, 0;
	@%p8 bra 	$L__BB0_13;
	and.b32  	%r12, %r3, 3;
	setp.lt.u32 	%p9, %r9, 4;
	@%p9 bra 	$L__BB0_10;
	shl.b32 	%r96, %r214, 2;
	mov.u32 	%r97, psum;
	add.s32 	%r98, %r97, %r96;
	mov.b32 	%r99, 0;
	st.shared.u32 	[%r98], %r99;
	st.shared.u32 	[%r98+4], %r99;
	st.shared.u32 	[%r98+8], %r99;
	st.shared.u32 	[%r98+12], %r99;
	add.s32 	%r214, %r214, 4;
$L__BB0_10:
	setp.eq.s32 	%p10, %r12, 0;
	@%p10 bra 	$L__BB0_13;
	mov.b32 	%r217, 0;
	mov.u32 	%r102, psum;
$L__BB0_12:
	.pragma "nounroll";
	shl.b32 	%r101, %r214, 2;
	add.s32 	%r103, %r102, %r101;
	mov.b32 	%r104, 0;
	st.shared.u32 	[%r103], %r104;
	add.s32 	%r214, %r214, 1;
	add.s32 	%r217, %r217, 1;
	setp.ne.s32 	%p11, %r217, %r12;
	@%p11 bra 	$L__BB0_12;
$L__BB0_13:
	add.s32 	%r105, %r84, -1;
	setp.ge.s32 	%p12, %r1, %r105;
	@%p12 bra 	$L__BB0_52;
	cvta.to.global.u64 	%rd10, %rd7;
	mul.wide.s32 	%rd11, %r1, 4;
	add.s64 	%rd1, %rd10, %rd11;
	ld.global.u32 	%r218, [%rd1];
	ld.global.u32 	%r106, [%rd1+4];
	setp.ge.s32 	%p13, %r218, %r106;
	@%p13 bra 	$L__BB0_52;
	shl.b32 	%r107, %r1, 2;
	mov.u32 	%r108, psum;
	add.s32 	%r20, %r108, %r107;
	cvta.to.global.u64 	%rd2, %rd8;
	cvta.to.global.u64 	%rd3, %rd5;
	cvta.to.global.u64 	%rd4, %rd9;
	add.u64 	%rd16, %SP, 0;
	mov.u64 	%rd18, $str;
$L__BB0_16:
	ld.param.u64 	%rd24, [_Z4convPiS_S_S_S_i_param_1];
	setp.lt.s32 	%p14, %r80, 1;
	cvta.to.global.u64 	%rd12, %rd24;
	mul.wide.s32 	%rd13, %r218, 4;
	add.s64 	%rd14, %rd12, %rd13;
	ld.global.u32 	%r22, [%rd14];
	add.s64 	%rd15, %rd2, %rd13;
	ld.global.u32 	%r23, [%rd15];
	cvta.to.local.u64 	%rd17, %rd16;
	st.local.v4.u32 	[%rd17], {%r1, %r1, %r23, %r22};
	cvta.global.u64 	%rd19, %rd18;
	{ // callseq 0, 0
	.param .b64 param0;
	st.param.b64 	[param0], %rd19;
	.param .b64 param1;
	st.param.b64 	[param1], %rd16;
	.param .b32 retval0;
	call.uni (retval0), 
	vprintf, 
	(
	param0, 
	param1
	);
	ld.param.b32 	%r109, [retval0];
	} // callseq 0
	@%p14 bra 	$L__BB0_51;
	mov.b32 	%r219, 0;
$L__BB0_18:
	add.s32 	%r113, %r219, %r1;
	mad.lo.s32 	%r25, %r113, 5, %r23;
	mul.lo.s32 	%r26, %r219, %r80;
	mov.b32 	%r220, 0;
$L__BB0_19:
	st.shared.u32 	[_ZZ4convPiS_S_S_S_iE10active_tid], %r1;
	add.s32 	%r114, %r25, %r220;
	mul.wide.s32 	%rd20, %r114, 4;
	add.s64 	%rd21, %rd3, %rd20;
	ld.global.u32 	%r115, [%rd21];
	mul.lo.s32 	%r116, %r115, %r22;
	st.shared.u32 	[%r20], %r116;
	bar.sync 	0;
	ld.shared.u32 	%r28, [_ZZ4convPiS_S_S_S_iE10active_tid];
	setp.ne.s32 	%p15, %r1, %r28;
	ld.global.u32 	%r117, [position_rowptr];
	setp.lt.s32 	%p16, %r117, 2;
	ld.shared.u32 	%r234, [psum];
	or.pred  	%p17, %p15, %p16;
	@%p17 bra 	$L__BB0_35;
	add.s32 	%r31, %r117, -1;
	and.b32  	%r32, %r31, 15;
	setp.lt.u32 	%p18, %r117, 17;
	mov.b32 	%r230, 1;
	@%p18 bra 	$L__BB0_24;
	mov.u32 	%r122, psum;
	add.s32 	%r221, %r122, 32;
	and.b32  	%r123, %r31, -16;
	neg.s32 	%r223, %r123;
	mov.b32 	%r222, 0;
$L__BB0_22:
	.pragma "nounroll";
	ld.shared.u32 	%r124, [%r221+-28];
	add.s32 	%r125, %r234, %r124;
	ld.shared.v2.u32 	{%r126, %r127}, [%r221+-24];
	add.s32 	%r128, %r125, %r126;
	add.s32 	%r129, %r128, %r127;
	ld.shared.v4.u32 	{%r130, %r131, %r132, %r133}, [%r221+-16];
	add.s32 	%r134, %r129, %r130;
	add.s32 	%r135, %r134, %r131;
	add.s32 	%r136, %r135, %r132;
	add.s32 	%r137, %r136, %r133;
	ld.shared.v4.u32 	{%r138, %r139, %r140, %r141}, [%r221];
	add.s32 	%r142, %r137, %r138;
	add.s32 	%r143, %r142, %r139;
	add.s32 	%r144, %r143, %r140;
	add.s32 	%r145, %r144, %r141;
	ld.shared.v4.u32 	{%r146, %r147, %r148, %r149}, [%r221+16];
	add.s32 	%r150, %r145, %r146;
	add.s32 	%r151, %r150, %r147;
	add.s32 	%r152, %r151, %r148;
	add.s32 	%r153, %r152, %r149;
	ld.shared.u32 	%r154, [%r221+32];
	add.s32 	%r234, %r153, %r154;
	add.s32 	%r223, %r223, 16;
	add.s32 	%r222, %r222, 16;
	add.s32 	%r221, %r221, 64;
	setp.ne.s32 	%p19, %r223, 0;
	@%p19 bra 	$L__BB0_22;
	add.s32 	%r230, %r222, 1;
$L__BB0_24:
	setp.eq.s32 	%p20, %r32, 0;
	@%p20 bra 	$L__BB0_34;
	and.b32  	%r46, %r31, 7;
	setp.lt.u32 	%p21, %r32, 8;
	@%p21 bra 	$L__BB0_27;
	shl.b32 	%r156, %r230, 2;
	mov.u32 	%r157, psum;
	add.s32 	%r158, %r157, %r156;
	ld.shared.u32 	%r159, [%r158];
	add.s32 	%r160, %r234, %r159;
	ld.shared.u32 	%r161, [%r158+4];
	add.s32 	%r162, %r160, %r161;
	ld.shared.u32 	%r163, [%r158+8];
	add.s32 	%r164, %r162, %r163;
	ld.shared.u32 	%r165, [%r158+12];
	add.s32 	%r166, %r164, %r165;
	ld.shared.u32 	%r167, [%r158+16];
	add.s32 	%r168, %r166, %r167;
	ld.shared.u32 	%r169, [%r158+20];
	add.s32 	%r170, %r168, %r169;
	ld.shared.u32 	%r171, [%r158+24];
	add.s32 	%r172, %r170, %r171;
	ld.shared.u32 	%r173, [%r158+28];
	add.s32 	%r234, %r172, %r173;
	add.s32 	%r230, %r230, 8;
$L__BB0_27:
	setp.eq.s32 	%p22, %r46, 0;
	@%p22 bra 	$L__BB0_34;
	and.b32  	%r52, %r31, 3;
	setp.lt.u32 	%p23, %r46, 4;
	@%p23 bra 	$L__BB0_30;
	shl.b32 	%r175, %r230, 2;
	mov.u32 	%r176, psum;
	add.s32 	%r177, %r176, %r175;
	ld.shared.u32 	%r178, [%r177];
	add.s32 	%r179, %r234, %r178;
	ld.shared.u32 	%r180, [%r177+4];
	add.s32 	%r181, %r179, %r180;
	ld.shared.u32 	%r182, [%r177+8];
	add.s32 	%r183, %r181, %r182;
	ld.shared.u32 	%r184, [%r177+12];
	add.s32 	%r234, %r183, %r184;
	add.s32 	%r230, %r230, 4;
$L__BB0_30:
	setp.eq.s32 	%p24, %r52, 0;
	@%p24 bra 	$L__BB0_34;
	shl.b32 	%r185, %r230, 2;
	mov.u32 	%r186, psum;
	add.s32 	%r58, %r186, %r185;
	ld.shared.u32 	%r187, [%r58];
	add.s32 	%r234, %r234, %r187;
	setp.eq.s32 	%p25, %r52, 1;
	@%p25 bra 	$L__BB0_34;
	ld.shared.u32 	%r188, [%r58+4];
	add.s32 	%r234, %r234, %r188;
	setp.eq.s32 	%p26, %r52, 2;
	@%p26 bra 	$L__BB0_34;
	ld.shared.u32 	%r189, [%r58+8];
	add.s32 	%r234, %r234, %r189;
$L__BB0_34:
	st.shared.u32 	[psum], %r234;
$L__BB0_35:
	setp.ne.s32 	%p27, %r1, %r28;
	add.s32 	%r190, %r220, %r26;
	mul.wide.u32 	%rd22, %r190, 4;
	add.s64 	%rd23, %rd4, %rd22;
	st.global.u32 	[%rd23], %r234;
	ld.global.u32 	%r191, [position_rowptr];
	setp.lt.s32 	%p28, %r191, 1;
	or.pred  	%p29, %p27, %p28;
	@%p29 bra 	$L__BB0_49;
	and.b32  	%r65, %r191, 15;
	setp.lt.u32 	%p30, %r191, 16;
	mov.b32 	%r238, 0;
	@%p30 bra 	$L__BB0_39;
	and.b32  	%r238, %r191, 2147483632;
	mov.b32 	%r236, 0;
$L__BB0_38:
	.pragma "nounroll";
	shl.b32 	%r194, %r236, 2;
	mov.u32 	%r195, psum;
	add.s32 	%r196, %r195, %r194;
	mov.b32 	%r197, 0;
	st.shared.v4.u32 	[%r196], {%r197, %r197, %r197, %r197};
	st.shared.v4.u32 	[%r196+16], {%r197, %r197, %r197, %r197};
	st.shared.v4.u32 	[%r196+32], {%r197, %r197, %r197, %r197};
	st.shared.v4.u32 	[%r196+48], {%r197, %r197, %r197, %r197};
	add.s32 	%r236, %r236, 16;
	setp.ne.s32 	%p31, %r236, %r238;
	@%p31 bra 	$L__BB0_38;
$L__BB0_39:
	setp.eq.s32 	%p32, %r65, 0;
	@%p32 bra 	$L__BB0_49;
	and.b32  	%r70, %r191, 7;
	setp.lt.u32 	%p33, %r65, 8;
	@%p33 bra 	$L__BB0_42;
	shl.b32 	%r198, %r238, 2;
	mov.u32 	%r199, psum;
	add.s32 	%r200, %r199, %r198;
	mov.b32 	%r201, 0;
	st.shared.u32 	[%r200], %r201;
	st.shared.u32 	[%r200+4], %r201;
	st.shared.u32 	[%r200+8], %r201;
	st.shared.u32 	[%r200+12], %r201;
	st.shared.u32 	[%r200+16], %r201;
	st.shared.u32 	[%r200+20], %r201;
	st.shared.u32 	[%r200+24], %r201;
	st.shared.u32 	[%r200+28], %r201;
	add.s32 	%r238, %r238, 8;
$L__BB0_42:
	setp.eq.s32 	%p34, %r70, 0;
	@%p34 bra 	$L__BB0_49;
	and.b32  	%r73, %r191, 3;
	setp.lt.u32 	%p35, %r70, 4;
	@%p35 bra 	$L__BB0_45;
	shl.b32 	%r202, %r238, 2;
	mov.u32 	%r203, psum;
	add.s32 	%r204, %r203, %r202;
	mov.b32 	%r205, 0;
	st.shared.u32 	[%r204], %r205;
	st.shared.u32 	[%r204+4], %r205;
	st.shared.u32 	[%r204+8], %r205;
	st.shared.u32 	[%r204+12], %r205;
	add.s32 	%r238, %r238, 4;
$L__BB0_45:
	setp.eq.s32 	%p36, %r73, 0;
	@%p36 bra 	$L__BB0_49;
	shl.b32 	%r206, %r238, 2;
	mov.u32 	%r207, psum;
	add.s32 	%r76, %r207, %r206;
	mov.b32 	%r208, 0;
	st.shared.u32 	[%r76], %r208;
	setp.eq.s32 	%p37, %r73, 1;
	@%p37 bra 	$L__BB0_49;
	mov.b32 	%r209, 0;
	st.shared.u32 	[%r76+4], %r209;
	setp.eq.s32 	%p38, %r73, 2;
	@%p38 bra 	$L__BB0_49;
	mov.b32 	%r210, 0;
	st.shared.u32 	[%r76+8], %r210;
$L__BB0_49:
	add.s32 	%r220, %r220, 1;
	setp.ne.s32 	%p39, %r220, %r80;
	@%p39 bra 	$L__BB0_19;
	add.s32 	%r219, %r219, 1;
	setp.ne.s32 	%p40, %r219, %r80;
	@%p40 bra 	$L__BB0_18;
$L__BB0_51:
	add.s32 	%r218, %r218, 1;
	ld.global.u32 	%r211, [%rd1+4];
	setp.lt.s32 	%p41, %r218, %r211;
	@%p41 bra 	$L__BB0_16;
$L__BB0_52:
	ret;

}


// ===== COMPILED SASS (sm_100) =====

	.target	sm_100

	.elftype	@"ET_EXEC"


//--------------------- .note.nv.tkinfo           --------------------------
	.section	.note.nv.tkinfo,"",@"SHT_NOTE"
	.sectionflags	@"SHF_NOTE_NV_TKINFO"
	.tkinfo
        /*0018*/ 	.word	0x00000002
        /*0030*/ 	.string	""
        /*0030*/ 	.string	"ptxas"
        /*0030*/ 	.string	"Cuda compilation tools, release 13.0, V13.0.88"
        /*0030*/ 	.string	"Build cuda_13.0.r13.0/compiler.36424714_0"
        /*0030*/ 	.string	"-arch sm_100 -m 64 "



//--------------------- .note.nv.cuinfo           --------------------------
	.section	.note.nv.cuinfo,"",@"SHT_NOTE"
	.sectionflags	@"SHF_NOTE_NV_CUINFO"
        /*0018*/ 	.short	0x0002
        /*001a*/ 	.short	0x0064
        /*001c*/ 	.short	0x0082
	.zero		2


//--------------------- .nv.info                  --------------------------
	.section	.nv.info,"",@"SHT_CUDA_INFO"
	.align	4


	//----- nvinfo : EIATTR_REGCOUNT
	.align		4
        /*0000*/ 	.byte	0x04, 0x2f
        /*0002*/ 	.short	(.L_5 - .L_4)
	.align		4
.L_4:
        /*0004*/ 	.word	index@(_Z4convPiS_S_S_S_i)
        /*0008*/ 	.word	0x00000022


	//----- nvinfo : EIATTR_FRAME_SIZE
	.align		4
.L_5:
        /*000c*/ 	.byte	0x04, 0x11
        /*000e*/ 	.short	(.L_7 - .L_6)
	.align		4
.L_6:
        /*0010*/ 	.word	index@(_Z4convPiS_S_S_S_i)
        /*0014*/ 	.word	0x00000010


	//----- nvinfo : EIATTR_MIN_STACK_SIZE
	.align		4
.L_7:
        /*0018*/ 	.byte	0x04, 0x12
        /*001a*/ 	.short	(.L_9 - .L_8)
	.align		4
.L_8:
        /*001c*/ 	.word	index@(_Z4convPiS_S_S_S_i)
        /*0020*/ 	.word	0x00000010
.L_9:


//--------------------- .nv.compat                --------------------------
	.section	.nv.compat,"",@"SHT_CUDA_COMPAT_INFO"
	.align	4
        /*0000*/ 	.byte	0x02, 0x09, 0x00, 0x00, 0x02, 0x02, 0x01, 0x00, 0x02, 0x05, 0x05, 0x00, 0x03, 0x07, 0x01, 0x01
        /*0010*/ 	.byte	0x02, 0x03, 0x00, 0x00, 0x02, 0x06, 0x01, 0x00, 0x04, 0x0b, 0x08, 0x00, 0x09, 0x00, 0x00, 0x00
        /*0020*/ 	.byte	0x00, 0x00, 0x00, 0x00


//--------------------- .nv.info._Z4convPiS_S_S_S_i --------------------------
	.section	.nv.info._Z4convPiS_S_S_S_i,"",@"SHT_CUDA_INFO"
	.sectionflags	@""
	.align	4


	//----- nvinfo : EIATTR_CUDA_API_VERSION
	.align		4
        /*0000*/ 	.byte	0x04, 0x37
        /*0002*/ 	.short	(.L_11 - .L_10)
.L_10:
        /*0004*/ 	.word	0x00000082


	//----- nvinfo : EIATTR_KPARAM_INFO
	.align		4
.L_11:
        /*0008*/ 	.byte	0x04, 0x17
        /*000a*/ 	.short	(.L_13 - .L_12)
.L_12:
        /*000c*/ 	.word	0x00000000
        /*0010*/ 	.short	0x0005
        /*0012*/ 	.short	0x0028
        /*0014*/ 	.byte	0x00, 0xf0, 0x11, 0x00


	//----- nvinfo : EIATTR_KPARAM_INFO
	.align		4
.L_13:
        /*0018*/ 	.byte	0x04, 0x17
        /*001a*/ 	.short	(.L_15 - .L_14)
.L_14:
        /*001c*/ 	.word	0x00000000
        /*0020*/ 	.short	0x0004
        /*0022*/ 	.short	0x0020
        /*0024*/ 	.byte	0x00, 0xf5, 0x21, 0x00


	//----- nvinfo : EIATTR_KPARAM_INFO
	.align		4
.L_15:
        /*0028*/ 	.byte	0x04, 0x17
        /*002a*/ 	.short	(.L_17 - .L_16)
.L_16:
        /*002c*/ 	.word	0x00000000
        /*0030*/ 	.short	0x0003
        /*0032*/ 	.short	0x0018
        /*0034*/ 	.byte	0x00, 0xf5, 0x21, 0x00


	//----- nvinfo : EIATTR_KPARAM_INFO
	.align		4
.L_17:
        /*0038*/ 	.byte	0x04, 0x17
        /*003a*/ 	.short	(.L_19 - .L_18)
.L_18:
        /*003c*/ 	.word	0x00000000
        /*0040*/ 	.short	0x0002
        /*0042*/ 	.short	0x0010
        /*0044*/ 	.byte	0x00, 0xf5, 0x21, 0x00


	//----- nvinfo : EIATTR_KPARAM_INFO
	.align		4
.L_19:
        /*0048*/ 	.byte	0x04, 0x17
        /*004a*/ 	.short	(.L_21 - .L_20)
.L_20:
        /*004c*/ 	.word	0x00000000
        /*0050*/ 	.short	0x0001
        /*0052*/ 	.short	0x0008
        /*0054*/ 	.byte	0x00, 0xf5, 0x21, 0x00


	//----- nvinfo : EIATTR_KPARAM_INFO
	.align		4
.L_21:
        /*0058*/ 	.byte	0x04, 0x17
        /*005a*/ 	.short	(.L_23 - .L_22)
.L_22:
        /*005c*/ 	.word	0x00000000
        /*0060*/ 	.short	0x0000
        /*0062*/ 	.short	0x0000
        /*0064*/ 	.byte	0x00, 0xf5, 0x21, 0x00


	//----- nvinfo : EIATTR_SPARSE_MMA_MASK
	.align		4
.L_23:
        /*0068*/ 	.byte	0x03, 0x50
        /*006a*/ 	.short	0x0000


	//----- nvinfo : EIATTR_MAXREG_COUNT
	.align		4
        /*006c*/ 	.byte	0x03, 0x1b
        /*006e*/ 	.short	0x00ff


	//----- nvinfo : EIATTR_NUM_BARRIERS
	.align		4
        /*0070*/ 	.byte	0x02, 0x4c
        /*0072*/ 	.byte	0x01
	.zero		1


	//----- nvinfo : EIATTR_EXTERNS
	.align		4
        /*0074*/ 	.byte	0x04, 0x0f
        /*0076*/ 	.short	(.L_25 - .L_24)


	//   ....[0]....
	.align		4
.L_24:
        /*0078*/ 	.word	index@(vprintf)


	//----- nvinfo : EIATTR_MERCURY_ISA_VERSION
	.align		4
.L_25:
        /*007c*/ 	.byte	0x03, 0x5f
        /*007e*/ 	.short	0x0101


	//----- nvinfo : EIATTR_UNUSED_LOAD_BYTE_OFFSET
	.align		4
        /*0080*/ 	.byte	0x04, 0x44
        /*0082*/ 	.short	(.L_27 - .L_26)


	//   ....[0]....
.L_26:
        /*0084*/ 	.word	0x00000a50
        /*0088*/ 	.word	0x0000fff0


	//----- nvinfo : EIATTR_VRC_CTA_INIT_COUNT
	.align		4
.L_27:
        /*008c*/ 	.byte	0x02, 0x4a
	.zero		1
	.zero		1


	//----- nvinfo : EIATTR_SYSCALL_OFFSETS
	.align		4
        /*0090*/ 	.byte	0x04, 0x46
        /*0092*/ 	.short	(.L_29 - .L_28)


	//   ....[0]....
.L_28:
        /*0094*/ 	.word	0x000007b0


	//----- nvinfo : EIATTR_EXIT_INSTR_OFFSETS
	.align		4
.L_29:
        /*0098*/ 	.byte	0x04, 0x1c
        /*009a*/ 	.short	(.L_31 - .L_30)


	//   ....[0]....
.L_30:
        /*009c*/ 	.word	0x000005a0


	//   ....[1]....
        /*00a0*/ 	.word	0x00000600


	//   ....[2]....
        /*00a4*/ 	.word	0x000012f0


	//----- nvinfo : EIATTR_CRS_STACK_SIZE
	.align		4
.L_31:
        /*00a8*/ 	.byte	0x04, 0x1e
        /*00aa*/ 	.short	(.L_33 - .L_32)
.L_32:
        /*00ac*/ 	.word	0x00000000


	//----- nvinfo : EIATTR_CBANK_PARAM_SIZE
	.align		4
.L_33:
        /*00b0*/ 	.byte	0x03, 0x19
        /*00b2*/ 	.short	0x002c


	//----- nvinfo : EIATTR_PARAM_CBANK
	.align		4
        /*00b4*/ 	.byte	0x04, 0x0a
        /*00b6*/ 	.short	(.L_35 - .L_34)
	.align		4
.L_34:
        /*00b8*/ 	.word	index@(.nv.constant0._Z4convPiS_S_S_S_i)
        /*00bc*/ 	.short	0x0380
        /*00be*/ 	.short	0x002c


	//----- nvinfo : EIATTR_SW_WAR
	.align		4
.L_35:
        /*00c0*/ 	.byte	0x04, 0x36
        /*00c2*/ 	.short	(.L_37 - .L_36)
.L_36:
        /*00c4*/ 	.word	0x00000008
.L_37:


//--------------------- .nv.callgraph             --------------------------
	.section	.nv.callgraph,"",@"SHT_CUDA_CALLGRAPH"
	.align	4
	.sectionentsize	8
	.align		4
        /*0000*/ 	.word	0x00000000
	.align		4
        /*0004*/ 	.word	0xffffffff
	.align		4
        /*0008*/ 	.word	index@(_Z4convPiS_S_S_S_i)
	.align		4
        /*000c*/ 	.word	index@(vprintf)
	.align		4
        /*0010*/ 	.word	0x00000000
	.align		4
        /*0014*/ 	.word	0xfffffffe
	.align		4
        /*0018*/ 	.word	0x00000000
	.align		4
        /*001c*/ 	.word	0xfffffffd
	.align		4
        /*0020*/ 	.word	0x00000000
	.align		4
        /*0024*/ 	.word	0xfffffffc


//--------------------- .nv.constant4             --------------------------
	.section	.nv.constant4,"a",@progbits
	.align	8
	.align		8
.nv.constant4:
        /*0000*/ 	.dword	vprintf
	.align		8
        /*0008*/ 	.dword	position_value
	.align		8
        /*0010*/ 	.dword	position_rowptr
	.align		8
        /*0018*/ 	.dword	position_colidx
	.align		8
        /*0020*/ 	.dword	$str


//--------------------- .text._Z4convPiS_S_S_S_i  --------------------------
	.section	.text._Z4convPiS_S_S_S_i,"ax",@progbits
	.align	128
        .global         _Z4convPiS_S_S_S_i
        .type           _Z4convPiS_S_S_S_i,@function
        .size           _Z4convPiS_S_S_S_i,(.L_x_24 - _Z4convPiS_S_S_S_i)
        .other          _Z4convPiS_S_S_S_i,@"STO_CUDA_ENTRY STV_DEFAULT"
_Z4convPiS_S_S_S_i:
.text._Z4convPiS_S_S_S_i:
[----:B------:R-:W0:Y:S08]  /*0000*/  LDC R1, c[0x0][0x37c] ;  /* 0x0000df00ff017b82 */ /* 0x000e300000000800 */
[----:B------:R-:W1:Y:S01]  /*0010*/  LDC.64 R4, c[0x4][0x10] ;  /* 0x01000400ff047b82 */ /* 0x000e620000000a00 */
[----:B------:R-:W1:Y:S01]  /*0020*/  LDCU.64 UR36, c[0x0][0x358] ;  /* 0x00006b00ff2477ac */ /* 0x000e620008000a00 */
[----:B0-----:R-:W-:Y:S01]  /*0030*/  VIADD R1, R1, 0xfffffff0 ;  /* 0xfffffff001017836 */ /* 0x001fe20000000000 */
[----:B-1----:R-:W2:Y:S01]  /*0040*/  LDG.E R4, desc[UR36][R4.64] ;  /* 0x0000002404047981 */ /* 0x002ea2000c1e1900 */
[----:B------:R-:W0:Y:S04]  /*0050*/  LDCU UR5, c[0x0][0x2fc] ;  /* 0x00005f80ff0577ac */ /* 0x000e280008000800 */
[----:B------:R-:W1:Y:S01]  /*0060*/  S2UR UR6, SR_CTAID.X ;  /* 0x00000000000679c3 */ /* 0x000e620000002500 */
[----:B------:R-:W-:Y:S01]  /*0070*/  BSSY.RECONVERGENT B0, `(.L_x_0) ;  /* 0x0000050000007945 */ /* 0x000fe20003800200 */
[----:B------:R-:W1:Y:S01]  /*0080*/  S2R R3, SR_TID.X ;  /* 0x0000000000037919 */ /* 0x000e620000002100 */
[----:B------:R-:W3:Y:S05]  /*0090*/  LDCU UR4, c[0x0][0x2f8] ;  /* 0x00005f00ff0477ac */ /* 0x000eea0008000800 */
[----:B------:R-:W1:Y:S01]  /*00a0*/  LDC R16, c[0x0][0x360] ;  /* 0x0000d800ff107b82 */ /* 0x000e620000000800 */
[----:B---3--:R-:W-:-:S05]  /*00b0*/  IADD3 R2, P1, PT, R1, UR4, RZ ;  /* 0x0000000401027c10 */ /* 0x008fca000ff3e0ff */
[----:B0-----:R-:W-:Y:S02]  /*00c0*/  IMAD.X R22, RZ, RZ, UR5, P1 ;  /* 0x00000005ff167e24 */ /* 0x001fe400088e06ff */
[----:B-1----:R-:W-:Y:S01]  /*00d0*/  IMAD R16, R16, UR6, R3 ;  /* 0x0000000610107c24 */ /* 0x002fe2000f8e0203 */
[----:B--2---:R-:W-:-:S04]  /*00e0*/  ISETP.GE.AND P0, PT, R4, 0x2, PT ;  /* 0x000000020400780c */ /* 0x004fc80003f06270 */
[----:B------:R-:W-:-:S13]  /*00f0*/  ISETP.NE.OR P0, PT, R16, RZ, !P0 ;  /* 0x000000ff1000720c */ /* 0x000fda0004705670 */
[----:B------:R-:W-:Y:S05]  /*0100*/  @P0 BRA `(.L_x_1) ;  /* 0x0000000400180947 */ /* 0x000fea0003800000 */
[C---:B------:R-:W-:Y:S01]  /*0110*/  ISETP.GE.U32.AND P0, PT, R4.reuse, 0x11, PT ;  /* 0x000000110400780c */ /* 0x040fe20003f06070 */
[----:B------:R-:W-:Y:S01]  /*0120*/  VIADD R0, R4, 0xffffffff ;  /* 0xffffffff04007836 */ /* 0x000fe20000000000 */
[----:B------:R-:W-:-:S04]  /*0130*/  UMOV UR5, 0x1 ;  /* 0x0000000100057882 */ /* 0x000fc80000000000 */
[----:B------:R-:W-:-:S07]  /*0140*/  LOP3.LUT R3, R0, 0xf, RZ, 0xc0, !PT ;  /* 0x0000000f00037812 */ /* 0x000fce00078ec0ff */
[----:B------:R-:W-:Y:S05]  /*0150*/  @!P0 BRA `(.L_x_2) ;  /* 0x0000000000488947 */ /* 0x000fea0003800000 */
[----:B------:R-:W0:Y:S01]  /*0160*/  S2UR UR5, SR_CgaCtaId ;  /* 0x00000000000579c3 */ /* 0x000e220000008800 */
[----:B------:R-:W-:Y:S01]  /*0170*/  UMOV UR4, 0x400 ;  /* 0x0000040000047882 */ /* 0x000fe20000000000 */
[----:B------:R-:W-:Y:S01]  /*0180*/  LOP3.LUT R5, R0, 0xfffffff0, RZ, 0xc0, !PT ;  /* 0xfffffff000057812 */ /* 0x000fe200078ec0ff */
[----:B------:R-:W-:-:S04]  /*0190*/  UIADD3 UR4, UPT, UPT, UR4, 0x10, URZ ;  /* 0x0000001004047890 */ /* 0x000fc8000fffe0ff */
[----:B0-----:R-:W-:-:S03]  /*01a0*/  ULEA UR5, UR5, UR4, 0x18 ;  /* 0x0000000405057291 */ /* 0x001fc6000f8ec0ff */
[----:B------:R-:W-:-:S09]  /*01b0*/  UMOV UR4, 0x1 ;  /* 0x0000000100047882 */ /* 0x000fd20000000000 */
.L_x_3:
[----:B------:R-:W-:-:S09]  /*01c0*/  ULEA UR6, UR4, UR5, 0x2 ;  /* 0x0000000504067291 */ /* 0x000fd2000f8e10ff */
[----:B------:R-:W-:Y:S04]  /*01d0*/  STS [UR6], RZ ;  /* 0x000000ffff007988 */ /* 0x000fe80008000806 */
[----:B------:R-:W-:Y:S04]  /*01e0*/  STS.64 [UR6+0x4], RZ ;  /* 0x000004ffff007988 */ /* 0x000fe80008000a06 */
[----:B------:R-:W-:Y:S04]  /*01f0*/  STS.128 [UR6+0xc], RZ ;  /* 0x00000cffff007988 */ /* 0x000fe80008000c06 */
[----:B------:R-:W-:Y:S04]  /*0200*/  STS.128 [UR6+0x1c], RZ ;  /* 0x00001cffff007988 */ /* 0x000fe80008000c06 */
[----:B------:R-:W-:Y:S04]  /*0210*/  STS.128 [UR6+0x2c], RZ ;  /* 0x00002cffff007988 */ /* 0x000fe80008000c06 */
[----:B------:R-:W-:Y:S01]  /*0220*/  STS [UR6+0x3c], RZ ;  /* 0x00003cffff007988 */ /* 0x000fe20008000806 */
[----:B------:R-:W-:-:S02]  /*0230*/  UIADD3 UR6, UPT, UPT, UR4, 0xf, URZ ;  /* 0x0000000f04067890 */ /* 0x000fc4000fffe0ff */
[----:B------:R-:W-:-:S04]  /*0240*/  UIADD3 UR4, UPT, UPT, UR4, 0x10, URZ ;  /* 0x0000001004047890 */ /* 0x000fc8000fffe0ff */
[----:B------:R-:W-:-:S13]  /*0250*/  ISETP.NE.AND P0, PT, R5, UR6, PT ;  /* 0x0000000605007c0c */ /* 0x000fda000bf05270 */
[----:B------:R-:W-:Y:S05]  /*0260*/  @P0 BRA `(.L_x_3) ;  /* 0xfffffffc00d40947 */ /* 0x000fea000383ffff */
[----:B------:R-:W-:-:S05]  /*0270*/  UMOV UR5, UR4 ;  /* 0x0000000400057c82 */ /* 0x000fca0008000000 */
.L_x_2:
[----:B------:R-:W-:-:S13]  /*0280*/  ISETP.NE.AND P0, PT, R3, RZ, PT ;  /* 0x000000ff0300720c */ /* 0x000fda0003f05270 */
[----:B------:R-:W-:Y:S05]  /*0290*/  @!P0 BRA `(.L_x_1) ;  /* 0x0000000000b48947 */ /* 0x000fea0003800000 */
[----:B------:R-:W-:Y:S02]  /*02a0*/  ISETP.GE.U32.AND P0, PT, R3, 0x8, PT ;  /* 0x000000080300780c */ /* 0x000fe40003f06070 */
[----:B------:R-:W-:-:S04]  /*02b0*/  LOP3.LUT R5, R0, 0x7, RZ, 0xc0, !PT ;  /* 0x0000000700057812 */ /* 0x000fc800078ec0ff */
[----:B------:R-:W-:-:S07]  /*02c0*/  ISETP.NE.AND P1, PT, R5, RZ, PT ;  /* 0x000000ff0500720c */ /* 0x000fce0003f25270 */
[----:B------:R-:W-:Y:S06]  /*02d0*/  @!P0 BRA `(.L_x_4) ;  /* 0x0000000000388947 */ /* 0x000fec0003800000 */
[----:B------:R-:W0:Y:S01]  /*02e0*/  S2UR UR6, SR_CgaCtaId ;  /* 0x00000000000679c3 */ /* 0x000e220000008800 */
[----:B------:R-:W-:Y:S02]  /*02f0*/  UMOV UR4, 0x400 ;  /* 0x0000040000047882 */ /* 0x000fe40000000000 */
[----:B------:R-:W-:-:S04]  /*0300*/  UIADD3 UR4, UPT, UPT, UR4, 0x10, URZ ;  /* 0x0000001004047890 */ /* 0x000fc8000fffe0ff */
[----:B0-----:R-:W-:-:S04]  /*0310*/  ULEA UR4, UR6, UR4, 0x18 ;  /* 0x0000000406047291 */ /* 0x001fc8000f8ec0ff */
[----:B------:R-:W-:Y:S02]  /*0320*/  ULEA UR4, UR5, UR4, 0x2 ;  /* 0x0000000405047291 */ /* 0x000fe4000f8e10ff */
[----:B------:R-:W-:-:S07]  /*0330*/  UIADD3 UR5, UPT, UPT, UR5, 0x8, URZ ;  /* 0x0000000805057890 */ /* 0x000fce000fffe0ff */
[----:B------:R-:W-:Y:S04]  /*0340*/  STS [UR4], RZ ;  /* 0x000000ffff007988 */ /* 0x000fe80008000804 */
[----:B------:R-:W-:Y:S04]  /*0350*/  STS [UR4+0x4], RZ ;  /* 0x000004ffff007988 */ /* 0x000fe80008000804 */
[----:B------:R-:W-:Y:S04]  /*0360*/  STS [UR4+0x8], RZ ;  /* 0x000008ffff007988 */ /* 0x000fe80008000804 */
[----:B------:R-:W-:Y:S04]  /*0370*/  STS [UR4+0xc], RZ ;  /* 0x00000cffff007988 */ /* 0x000fe80008000804 */
[----:B------:R-:W-:Y:S04]  /*0380*/  STS [UR4+0x10], RZ ;  /* 0x000010ffff007988 */ /* 0x000fe80008000804 */
[----:B------:R-:W-:Y:S04]  /*0390*/  STS [UR4+0x14], RZ ;  /* 0x000014ffff007988 */ /* 0x000fe80008000804 */
[----:B------:R-:W-:Y:S04]  /*03a0*/  STS [UR4+0x18], RZ ;  /* 0x000018ffff007988 */ /* 0x000fe80008000804 */
[----:B------:R-:W-:Y:S01]  /*03b0*/  STS [UR4+0x1c], RZ ;  /* 0x00001cffff007988 */ /* 0x000fe20008000804 */
.L_x_4:
        /* <DEDUP_REMOVED lines=14> */
[----:B------:R-:W-:Y:S01]  /*04a0*/  STS [UR4+0xc], RZ ;  /* 0x00000cffff007988 */ /* 0x000fe20008000804 */
.L_x_5:
[----:B------:R-:W-:Y:S05]  /*04b0*/  @!P1 BRA `(.L_x_1) ;  /* 0x00000000002c9947 */ /* 0x000fea0003800000 */
[----:B------:R-:W0:Y:S01]  /*04c0*/  S2UR UR6, SR_CgaCtaId ;  /* 0x00000000000679c3 */ /* 0x000e220000008800 */
[----:B------:R-:W-:Y:S02]  /*04d0*/  UMOV UR4, 0x400 ;  /* 0x0000040000047882 */ /* 0x000fe40000000000 */
[----:B------:R-:W-:-:S04]  /*04e0*/  UIADD3 UR4, UPT, UPT, UR4, 0x10, URZ ;  /* 0x0000001004047890 */ /* 0x000fc8000fffe0ff */
[----:B0-----:R-:W-:-:S03]  /*04f0*/  ULEA UR6, UR6, UR4, 0x18 ;  /* 0x0000000406067291 */ /* 0x001fc6000f8ec0ff */
[----:B------:R-:W-:-:S09]  /*0500*/  UMOV UR4, URZ ;  /* 0x000000ff00047c82 */ /* 0x000fd20008000000 */
.L_x_6:
[----:B------:R-:W-:Y:S02]  /*0510*/  UIADD3 UR4, UPT, UPT, UR4, 0x1, URZ ;  /* 0x0000000104047890 */ /* 0x000fe4000fffe0ff */
[----:B------:R-:W-:Y:S02]  /*0520*/  ULEA UR7, UR5, UR6, 0x2 ;  /* 0x0000000605077291 */ /* 0x000fe4000f8e10ff */
[----:B------:R-:W-:Y:S02]  /*0530*/  UIADD3 UR5, UPT, UPT, UR5, 0x1, URZ ;  /* 0x0000000105057890 */ /* 0x000fe4000fffe0ff */
[----:B------:R-:W-:-:S05]  /*0540*/  ISETP.NE.AND P0, PT, R0, UR4, PT ;  /* 0x0000000400007c0c */ /* 0x000fca000bf05270 */
[----:B------:R-:W-:Y:S08]  /*0550*/  STS [UR7], RZ ;  /* 0x000000ffff007988 */ /* 0x000ff00008000807 */
[----:B------:R-:W-:Y:S05]  /*0560*/  @P0 BRA `(.L_x_6) ;  /* 0xfffffffc00e80947 */ /* 0x000fea000383ffff */
.L_x_1:
[----:B------:R-:W-:Y:S05]  /*0570*/  BSYNC.RECONVERGENT B0 ;  /* 0x0000000000007941 */ /* 0x000fea0003800200 */
.L_x_0:
[----:B------:R-:W-:-:S05]  /*0580*/  VIADD R3, R4, 0xffffffff ;  /* 0xffffffff04037836 */ /* 0x000fca0000000000 */
[----:B------:R-:W-:-:S13]  /*0590*/  ISETP.GE.AND P0, PT, R16, R3, PT ;  /* 0x000000031000720c */ /* 0x000fda0003f06270 */
[----:B------:R-:W-:Y:S05]  /*05a0*/  @P0 EXIT ;  /* 0x000000000000094d */ /* 0x000fea0003800000 */
[----:B------:R-:W0:Y:S02]  /*05b0*/  LDC.64 R4, c[0x0][0x390] ;  /* 0x0000e400ff047b82 */ /* 0x000e240000000a00 */
[----:B0-----:R-:W-:-:S05]  /*05c0*/  IMAD.WIDE R4, R16, 0x4, R4 ;  /* 0x0000000410047825 */ /* 0x001fca00078e0204 */
[----:B------:R-:W2:Y:S04]  /*05d0*/  LDG.E R24, desc[UR36][R4.64] ;  /* 0x0000002404187981 */ /* 0x000ea8000c1e1900 */
[----:B------:R-:W2:Y:S02]  /*05e0*/  LDG.E R3, desc[UR36][R4.64+0x4] ;  /* 0x0000042404037981 */ /* 0x000ea4000c1e1900 */
[----:B--2---:R-:W-:-:S13]  /*05f0*/  ISETP.GE.AND P0, PT, R24, R3, PT ;  /* 0x000000031800720c */ /* 0x004fda0003f06270 */
[----:B------:R-:W-:Y:S05]  /*0600*/  @P0 EXIT ;  /* 0x000000000000094d */ /* 0x000fea0003800000 */
[----:B------:R-:W0:Y:S01]  /*0610*/  S2UR UR5, SR_CgaCtaId ;  /* 0x00000000000579c3 */ /* 0x000e220000008800 */
[----:B------:R-:W-:Y:S02]  /*0620*/  UMOV UR4, 0x400 ;  /* 0x0000040000047882 */ /* 0x000fe40000000000 */
[----:B------:R-:W-:-:S04]  /*0630*/  UIADD3 UR4, UPT, UPT, UR4, 0x10, URZ ;  /* 0x0000001004047890 */ /* 0x000fc8000fffe0ff */
[----:B0-----:R-:W-:-:S06]  /*0640*/  ULEA UR4, UR5, UR4, 0x18 ;  /* 0x0000000405047291 */ /* 0x001fcc000f8ec0ff */
[----:B------:R-:W-:-:S07]  /*0650*/  LEA R23, R16, UR4, 0x2 ;  /* 0x0000000410177c11 */ /* 0x000fce000f8e10ff */
.L_x_22:
[----:B0-----:R-:W0:Y:S08]  /*0660*/  LDC.64 R4, c[0x0][0x388] ;  /* 0x0000e200ff047b82 */ /* 0x001e300000000a00 */
[----:B------:R-:W1:Y:S01]  /*0670*/  LDC.64 R6, c[0x0][0x398] ;  /* 0x0000e600ff067b82 */ /* 0x000e620000000a00 */
[----:B--2---:R-:W2:Y:S07]  /*0680*/  LDCU UR4, c[0x0][0x2f8] ;  /* 0x00005f00ff0477ac */ /* 0x004eae0008000800 */
[----:B---3--:R-:W3:Y:S01]  /*0690*/  LDC R25, c[0x0][0x3a8] ;  /* 0x0000ea00ff197b82 */ /* 0x008ee20000000800 */
[----:B0-----:R-:W-:-:S05]  /*06a0*/  IMAD.WIDE R4, R24, 0x4, R4 ;  /* 0x0000000418047825 */ /* 0x001fca00078e0204 */
[----:B----4-:R-:W4:Y:S01]  /*06b0*/  LDG.E R19, desc[UR36][R4.64] ;  /* 0x0000002404137981 */ /* 0x010f22000c1e1900 */
[----:B-1----:R-:W-:-:S05]  /*06c0*/  IMAD.WIDE R6, R24, 0x4, R6 ;  /* 0x0000000418067825 */ /* 0x002fca00078e0206 */
[----:B------:R0:W4:Y:S01]  /*06d0*/  LDG.E R18, desc[UR36][R6.64] ;  /* 0x0000002406127981 */ /* 0x000122000c1e1900 */
[----:B------:R-:W-:Y:S01]  /*06e0*/  MOV R8, 0x0 ;  /* 0x0000000000087802 */ /* 0x000fe20000000f00 */
[----:B--2---:R-:W-:Y:S01]  /*06f0*/  VIADD R0, R2, -UR4 ;  /* 0x8000000402007c36 */ /* 0x004fe20008000000 */
[----:B------:R-:W1:Y:S04]  /*0700*/  LDCU.64 UR4, c[0x4][0x20] ;  /* 0x01000400ff0477ac */ /* 0x000e680008000a00 */
[----:B------:R-:W2:Y:S01]  /*0710*/  LDC.64 R8, c[0x4][R8] ;  /* 0x0100000008087b82 */ /* 0x000ea20000000a00 */
[----:B------:R-:W-:Y:S01]  /*0720*/  IMAD.MOV.U32 R17, RZ, RZ, R16 ;  /* 0x000000ffff117224 */ /* 0x000fe200078e0010 */
[----:B---3--:R-:W-:Y:S01]  /*0730*/  ISETP.GE.AND P0, PT, R25, 0x1, PT ;  /* 0x000000011900780c */ /* 0x008fe20003f06270 */
[----:B0-----:R-:W-:-:S02]  /*0740*/  IMAD.MOV.U32 R6, RZ, RZ, R2 ;  /* 0x000000ffff067224 */ /* 0x001fc400078e0002 */
[----:B------:R-:W-:Y:S02]  /*0750*/  IMAD.MOV.U32 R7, RZ, RZ, R22 ;  /* 0x000000ffff077224 */ /* 0x000fe400078e0016 */
[----:B-1----:R-:W-:Y:S02]  /*0760*/  IMAD.U32 R4, RZ, RZ, UR4 ;  /* 0x00000004ff047e24 */ /* 0x002fe4000f8e00ff */
[----:B------:R-:W-:Y:S01]  /*0770*/  IMAD.U32 R5, RZ, RZ, UR5 ;  /* 0x00000005ff057e24 */ /* 0x000fe2000f8e00ff */
[----:B----4-:R0:W-:Y:S02]  /*0780*/  STL.128 [R0], R16 ;  /* 0x0000001000007387 */ /* 0x0101e40000100c00 */
[----:B0-2---:R-:W-:-:S07]  /*0790*/  P2R R0, PR, RZ, 0x1 ;  /* 0x00000001ff007803 */ /* 0x005fce0000000000 */
[----:B------:R-:W-:-:S07]  /*07a0*/  LEPC R20, `(.L_x_7) ;  /* 0x000000001014794e */ /* 0x000fce0000000000 */
[----:B------:R-:W-:Y:S05]  /*07b0*/  CALL.ABS.NOINC R8 ;  /* 0x0000000008007343 */ /* 0x000fea0003c00000 */
.L_x_7:
[----:B------:R-:W-:-:S13]  /*07c0*/  ISETP.GE.AND P6, PT, R25, 0x1, PT ;  /* 0x000000011900780c */ /* 0x000fda0003fc6270 */
[----:B------:R-:W-:Y:S05]  /*07d0*/  @!P6 BRA `(.L_x_8) ;  /* 0x0000000800ace947 */ /* 0x000fea0003800000 */
[----:B------:R-:W-:-:S07]  /*07e0*/  IMAD.MOV.U32 R29, RZ, RZ, RZ ;  /* 0x000000ffff1d7224 */ /* 0x000fce00078e00ff */
.L_x_21:
[----:B0-----:R-:W0:Y:S01]  /*07f0*/  LDCU UR4, c[0x0][0x3a8] ;  /* 0x00007500ff0477ac */ /* 0x001e220008000800 */
[--C-:B--2---:R-:W-:Y:S02]  /*0800*/  IMAD.IADD R3, R16, 0x1, R29.reuse ;  /* 0x0000000110037824 */ /* 0x104fe400078e021d */
[----:B------:R-:W-:Y:S02]  /*0810*/  IMAD.MOV.U32 R15, RZ, RZ, R29 ;  /* 0x000000ffff0f7224 */ /* 0x000fe400078e001d */
[----:B------:R-:W-:Y:S02]  /*0820*/  VIADD R29, R29, 0x1 ;  /* 0x000000011d1d7836 */ /* 0x000fe40000000000 */
[----:B------:R-:W-:Y:S02]  /*0830*/  IMAD.MOV.U32 R26, RZ, RZ, RZ ;  /* 0x000000ffff1a7224 */ /* 0x000fe400078e00ff */
[----:B------:R-:W-:Y:S01]  /*0840*/  IMAD R14, R3, 0x5, R18 ;  /* 0x00000005030e7824 */ /* 0x000fe200078e0212 */
[----:B01-34-:R-:W-:-:S13]  /*0850*/  ISETP.NE.AND P1, PT, R29, UR4, PT ;  /* 0x000000041d007c0c */ /* 0x01bfda000bf25270 */
.L_x_20:
[----:B01----:R-:W0:Y:S01]  /*0860*/  LDC.64 R4, c[0x0][0x380] ;  /* 0x0000e000ff047b82 */ /* 0x003e220000000a00 */
[----:B--2---:R-:W-:-:S04]  /*0870*/  IMAD.IADD R3, R14, 0x1, R26 ;  /* 0x000000010e037824 */ /* 0x004fc800078e021a */
[----:B0-----:R-:W-:-:S06]  /*0880*/  IMAD.WIDE R4, R3, 0x4, R4 ;  /* 0x0000000403047825 */ /* 0x001fcc00078e0204 */
[----:B------:R-:W2:Y:S01]  /*0890*/  LDG.E R4, desc[UR36][R4.64] ;  /* 0x0000002404047981 */ /* 0x000ea2000c1e1900 */
[----:B------:R-:W-:Y:S01]  /*08a0*/  MOV R12, 0x400 ;  /* 0x00000400000c7802 */ /* 0x000fe20000000f00 */
[----:B------:R-:W-:Y:S05]  /*08b0*/  WARPSYNC.ALL ;  /* 0x0000000000007948 */ /* 0x000fea0003800000 */
[----:B------:R-:W0:Y:S02]  /*08c0*/  S2R R13, SR_CgaCtaId ;  /* 0x00000000000d7919 */ /* 0x000e240000008800 */
[----:B0-----:R-:W-:-:S05]  /*08d0*/  LEA R27, R13, R12, 0x18 ;  /* 0x0000000c0d1b7211 */ /* 0x001fca00078ec0ff */
[----:B------:R-:W-:Y:S01]  /*08e0*/  STS [R27], R16 ;  /* 0x000000101b007388 */ /* 0x000fe20000000800 */
[----:B--234-:R-:W-:-:S05]  /*08f0*/  IMAD R0, R19, R4, RZ ;  /* 0x0000000413007224 */ /* 0x01cfca00078e02ff */
[----:B------:R-:W-:Y:S01]  /*0900*/  STS [R23], R0 ;  /* 0x0000000017007388 */ /* 0x000fe20000000800 */
[----:B------:R-:W0:Y:S08]  /*0910*/  LDC.64 R30, c[0x4][0x10] ;  /* 0x01000400ff1e7b82 */ /* 0x000e300000000a00 */
[----:B------:R-:W-:Y:S06]  /*0920*/  BAR.SYNC.DEFER_BLOCKING 0x0 ;  /* 0x0000000000007b1d */ /* 0x000fec0000010000 */
[----:B0-----:R-:W2:Y:S01]  /*0930*/  LDG.E R21, desc[UR36][R30.64] ;  /* 0x000000241e157981 */ /* 0x001ea2000c1e1900 */
[----:B------:R-:W-:Y:S03]  /*0940*/  BSSY.RECONVERGENT B0, `(.L_x_9) ;  /* 0x0000057000007945 */ /* 0x000fe60003800200 */
[----:B------:R-:W0:Y:S04]  /*0950*/  LDS R25, [R27] ;  /* 0x000000001b197984 */ /* 0x000e280000000800 */
[----:B------:R1:W3:Y:S01]  /*0960*/  LDS R6, [R27+0x10] ;  /* 0x000010001b067984 */ /* 0x0002e20000000800 */
[----:B--2---:R-:W-:-:S04]  /*0970*/  ISETP.GE.AND P0, PT, R21, 0x2, PT ;  /* 0x000000021500780c */ /* 0x004fc80003f06270 */
[----:B0-----:R-:W-:-:S13]  /*0980*/  ISETP.NE.OR P0, PT, R16, R25, !P0 ;  /* 0x000000191000720c */ /* 0x001fda0004705670 */
[----:B-1-3--:R-:W-:Y:S05]  /*0990*/  @P0 BRA `(.L_x_10) ;  /* 0x0000000400440947 */ /* 0x00afea0003800000 */
[C---:B------:R-:W-:Y:S01]  /*09a0*/  ISETP.GE.U32.AND P0, PT, R21.reuse, 0x11, PT ;  /* 0x000000111500780c */ /* 0x040fe20003f06070 */
[----:B------:R-:W-:Y:S02]  /*09b0*/  VIADD R21, R21, 0xffffffff ;  /* 0xffffffff15157836 */ /* 0x000fe40000000000 */
[----:B------:R-:W-:-:S03]  /*09c0*/  IMAD.MOV.U32 R3, RZ, RZ, 0x1 ;  /* 0x00000001ff037424 */ /* 0x000fc600078e00ff */
[----:B------:R-:W-:-:S07]  /*09d0*/  LOP3.LUT R20, R21, 0xf, RZ, 0xc0, !PT ;  /* 0x0000000f15147812 */ /* 0x000fce00078ec0ff */
[----:B------:R-:W-:Y:S05]  /*09e0*/  @!P0 BRA `(.L_x_11) ;  /* 0x0000000000648947 */ /* 0x000fea0003800000 */
[----:B------:R-:W-:Y:S01]  /*09f0*/  VIADD R4, R12, 0x10 ;  /* 0x000000100c047836 */ /* 0x000fe20000000000 */
[----:B------:R-:W-:Y:S01]  /*0a00*/  LOP3.LUT R0, R21, 0xfffffff0, RZ, 0xc0, !PT ;  /* 0xfffffff015007812 */ /* 0x000fe200078ec0ff */
[----:B------:R-:W-:-:S03]  /*0a10*/  IMAD.MOV.U32 R3, RZ, RZ, RZ ;  /* 0x000000ffff037224 */ /* 0x000fc600078e00ff */
[----:B------:R-:W-:Y:S01]  /*0a20*/  LEA R4, R13, R4, 0x18 ;  /* 0x000000040d047211 */ /* 0x000fe200078ec0ff */
[----:B------:R-:W-:-:S04]  /*0a30*/  IMAD.MOV R0, RZ, RZ, -R0 ;  /* 0x000000ffff007224 */ /* 0x000fc800078e0a00 */
[----:B------:R-:W-:-:S07]  /*0a40*/  VIADD R17, R4, 0x20 ;  /* 0x0000002004117836 */ /* 0x000fce0000000000 */
.L_x_12:
[----:B------:R-:W0:Y:S01]  /*0a50*/  LDS.128 R8, [R17+-0x20] ;  /* 0xffffe00011087984 */ /* 0x000e220000000c00 */
[----:B------:R-:W-:Y:S02]  /*0a60*/  VIADD R0, R0, 0x10 ;  /* 0x0000001000007836 */ /* 0x000fe40000000000 */
[----:B------:R-:W-:-:S03]  /*0a70*/  VIADD R3, R3, 0x10 ;  /* 0x0000001003037836 */ /* 0x000fc60000000000 */
[----:B------:R-:W-:Y:S02]  /*0a80*/  ISETP.NE.AND P0, PT, R0, RZ, PT ;  /* 0x000000ff0000720c */ /* 0x000fe40003f05270 */
[----:B0-----:R-:W-:Y:S02]  /*0a90*/  IADD3 R9, PT, PT, R10, R6, R9 ;  /* 0x000000060a097210 */ /* 0x001fe40007ffe009 */
[----:B------:R-:W0:Y:S02]  /*0aa0*/  LDS.128 R4, [R17+-0x10] ;  /* 0xfffff00011047984 */ /* 0x000e240000000c00 */
[----:B0-----:R-:W-:Y:S02]  /*0ab0*/  IADD3 R4, PT, PT, R4, R9, R11 ;  /* 0x0000000904047210 */ /* 0x001fe40007ffe00b */
[----:B------:R-:W0:Y:S02]  /*0ac0*/  LDS.128 R8, [R17] ;  /* 0x0000000011087984 */ /* 0x000e240000000c00 */
[----:B------:R-:W-:-:S04]  /*0ad0*/  IADD3 R4, PT, PT, R6, R4, R5 ;  /* 0x0000000406047210 */ /* 0x000fc80007ffe005 */
[----:B0-----:R-:W-:-:S04]  /*0ae0*/  IADD3 R4, PT, PT, R8, R4, R7 ;  /* 0x0000000408047210 */ /* 0x001fc80007ffe007 */
[----:B------:R-:W-:Y:S02]  /*0af0*/  IADD3 R9, PT, PT, R10, R4, R9 ;  /* 0x000000040a097210 */ /* 0x000fe40007ffe009 */
[----:B------:R-:W0:Y:S02]  /*0b00*/  LDS.128 R4, [R17+0x10] ;  /* 0x0000100011047984 */ /* 0x000e240000000c00 */
[----:B0-----:R-:W-:-:S04]  /*0b10*/  IADD3 R4, PT, PT, R4, R9, R11 ;  /* 0x0000000904047210 */ /* 0x001fc80007ffe00b */
[----:B------:R-:W-:Y:S02]  /*0b20*/  IADD3 R6, PT, PT, R6, R4, R5 ;  /* 0x0000000406067210 */ /* 0x000fe40007ffe005 */
[----:B------:R0:W1:Y:S02]  /*0b30*/  LDS R4, [R17+0x20] ;  /* 0x0000200011047984 */ /* 0x0000640000000800 */
[----:B0-----:R-:W-:Y:S01]  /*0b40*/  VIADD R17, R17, 0x40 ;  /* 0x0000004011117836 */ /* 0x001fe20000000000 */
[----:B-1----:R-:W-:Y:S01]  /*0b50*/  IADD3 R6, PT, PT, R4, R6, R7 ;  /* 0x0000000604067210 */ /* 0x002fe20007ffe007 */
[----:B------:R-:W-:Y:S06]  /*0b60*/  @P0 BRA `(.L_x_12) ;  /* 0xfffffffc00b80947 */ /* 0x000fec000383ffff */
[----:B------:R-:W-:-:S07]  /*0b70*/  VIADD R3, R3, 0x1 ;  /* 0x0000000103037836 */ /* 0x000fce0000000000 */
.L_x_11:
[----:B------:R-:W-:-:S13]  /*0b80*/  ISETP.NE.AND P0, PT, R20, RZ, PT ;  /* 0x000000ff1400720c */ /* 0x000fda0003f05270 */
[----:B------:R-:W-:Y:S05]  /*0b90*/  @!P0 BRA `(.L_x_13) ;  /* 0x0000000000c08947 */ /* 0x000fea0003800000 */
[----:B------:R-:W-:Y:S02]  /*0ba0*/  ISETP.GE.U32.AND P0, PT, R20, 0x8, PT ;  /* 0x000000081400780c */ /* 0x000fe40003f06070 */
[----:B------:R-:W-:-:S04]  /*0bb0*/  LOP3.LUT R9, R21, 0x7, RZ, 0xc0, !PT ;  /* 0x0000000715097812 */ /* 0x000fc800078ec0ff */
[----:B------:R-:W-:-:S07]  /*0bc0*/  ISETP.NE.AND P2, PT, R9, RZ, PT ;  /* 0x000000ff0900720c */ /* 0x000fce0003f45270 */
[----:B------:R-:W-:Y:S06]  /*0bd0*/  @!P0 BRA `(.L_x_14) ;  /* 0x0000000000408947 */ /* 0x000fec0003800000 */
[----:B------:R-:W-:-:S05]  /*0be0*/  VIADD R0, R12, 0x10 ;  /* 0x000000100c007836 */ /* 0x000fca0000000000 */
[----:B------:R-:W-:-:S05]  /*0bf0*/  LEA R0, R13, R0, 0x18 ;  /* 0x000000000d007211 */ /* 0x000fca00078ec0ff */
[C---:B------:R-:W-:Y:S02]  /*0c00*/  IMAD R0, R3.reuse, 0x4, R0 ;  /* 0x0000000403007824 */ /* 0x040fe400078e0200 */
[----:B------:R-:W-:-:S03]  /*0c10*/  VIADD R3, R3, 0x8 ;  /* 0x0000000803037836 */ /* 0x000fc60000000000 */
[----:B------:R-:W-:Y:S04]  /*0c20*/  LDS R5, [R0] ;  /* 0x0000000000057984 */ /* 0x000fe80000000800 */
[----:B------:R-:W0:Y:S04]  /*0c30*/  LDS R4, [R0+0x4] ;  /* 0x0000040000047984 */ /* 0x000e280000000800 */
[----:B------:R-:W-:Y:S04]  /*0c40*/  LDS R7, [R0+0x8] ;  /* 0x0000080000077984 */ /* 0x000fe80000000800 */
[----:B------:R-:W1:Y:S01]  /*0c50*/  LDS R8, [R0+0xc] ;  /* 0x00000c0000087984 */ /* 0x000e620000000800 */
[----:B0-----:R-:W-:-:S03]  /*0c60*/  IADD3 R4, PT, PT, R4, R6, R5 ;  /* 0x0000000604047210 */ /* 0x001fc60007ffe005 */
[----:B------:R-:W-:Y:S04]  /*0c70*/  LDS R5, [R0+0x10] ;  /* 0x0000100000057984 */ /* 0x000fe80000000800 */
[----:B------:R-:W0:Y:S01]  /*0c80*/  LDS R6, [R0+0x14] ;  /* 0x0000140000067984 */ /* 0x000e220000000800 */
[----:B-1----:R-:W-:-:S03]  /*0c90*/  IADD3 R4, PT, PT, R8, R4, R7 ;  /* 0x0000000408047210 */ /* 0x002fc60007ffe007 */
[----:B------:R-:W-:Y:S04]  /*0ca0*/  LDS R7, [R0+0x18] ;  /* 0x0000180000077984 */ /* 0x000fe80000000800 */
[----:B------:R-:W1:Y:S01]  /*0cb0*/  LDS R8, [R0+0x1c] ;  /* 0x00001c0000087984 */ /* 0x000e620000000800 */
[----:B0-----:R-:W-:-:S04]  /*0cc0*/  IADD3 R6, PT, PT, R6, R4, R5 ;  /* 0x0000000406067210 */ /* 0x001fc80007ffe005 */
[----:B-1----:R-:W-:-:S07]  /*0cd0*/  IADD3 R6, PT, PT, R8, R6, R7 ;  /* 0x0000000608067210 */ /* 0x002fce0007ffe007 */
.L_x_14:
        /* <DEDUP_REMOVED lines=13> */
[----:B0-----:R-:W-:-:S04]  /*0db0*/  IADD3 R4, PT, PT, R4, R6, R5 ;  /* 0x0000000604047210 */ /* 0x001fc80007ffe005 */
[----:B-1----:R-:W-:-:S07]  /*0dc0*/  IADD3 R6, PT, PT, R8, R4, R7 ;  /* 0x0000000408067210 */ /* 0x002fce0007ffe007 */
.L_x_15:
[----:B------:R-:W-:Y:S05]  /*0dd0*/  @!P2 BRA `(.L_x_13) ;  /* 0x000000000030a947 */ /* 0x000fea0003800000 */
[----:B------:R-:W-:Y:S01]  /*0de0*/  VIADD R0, R12, 0x10 ;  /* 0x000000100c007836 */ /* 0x000fe20000000000 */
[----:B------:R-:W-:-:S04]  /*0df0*/  ISETP.NE.AND P0, PT, R21, 0x1, PT ;  /* 0x000000011500780c */ /* 0x000fc80003f05270 */
[----:B------:R-:W-:-:S05]  /*0e00*/  LEA R0, R13, R0, 0x18 ;  /* 0x000000000d007211 */ /* 0x000fca00078ec0ff */
[----:B------:R-:W-:-:S05]  /*0e10*/  IMAD R0, R3, 0x4, R0 ;  /* 0x0000000403007824 */ /* 0x000fca00078e0200 */
[----:B------:R-:W0:Y:S02]  /*0e20*/  LDS R3, [R0] ;  /* 0x0000000000037984 */ /* 0x000e240000000800 */
[----:B0-----:R-:W-:Y:S01]  /*0e30*/  IMAD.IADD R6, R6, 0x1, R3 ;  /* 0x0000000106067824 */ /* 0x001fe200078e0203 */
[----:B------:R-:W-:Y:S06]  /*0e40*/  @!P0 BRA `(.L_x_13) ;  /* 0x0000000000148947 */ /* 0x000fec0003800000 */
[----:B------:R-:W-:Y:S01]  /*0e50*/  ISETP.NE.AND P0, PT, R21, 0x2, PT ;  /* 0x000000021500780c */ /* 0x000fe20003f05270 */
[----:B------:R-:W0:-:S12]  /*0e60*/  LDS R3, [R0+0x4] ;  /* 0x0000040000037984 */ /* 0x000e180000000800 */
[----:B------:R-:W1:Y:S01]  /*0e70*/  @P0 LDS R5, [R0+0x8] ;  /* 0x0000080000050984 */ /* 0x000e620000000800 */
[----:B0-----:R-:W-:-:S04]  /*0e80*/  IMAD.IADD R6, R6, 0x1, R3 ;  /* 0x0000000106067824 */ /* 0x001fc800078e0203 */
[----:B-1----:R-:W-:-:S07]  /*0e90*/  @P0 IMAD.IADD R6, R6, 0x1, R5 ;  /* 0x0000000106060824 */ /* 0x002fce00078e0205 */
.L_x_13:
[----:B------:R0:W-:Y:S02]  /*0ea0*/  STS [R27+0x10], R6 ;  /* 0x000010061b007388 */ /* 0x0001e40000000800 */
.L_x_10:
[----:B------:R-:W-:Y:S05]  /*0eb0*/  BSYNC.RECONVERGENT B0 ;  /* 0x0000000000007941 */ /* 0x000fea0003800200 */
.L_x_9:
[----:B------:R-:W1:Y:S01]  /*0ec0*/  LDC.64 R4, c[0x0][0x3a0] ;  /* 0x0000e800ff047b82 */ /* 0x000e620000000a00 */
[----:B------:R-:W2:Y:S02]  /*0ed0*/  LDCU UR4, c[0x0][0x3a8] ;  /* 0x00007500ff0477ac */ /* 0x000ea40008000800 */
[----:B--2---:R-:W-:-:S04]  /*0ee0*/  IMAD R3, R15, UR4, R26 ;  /* 0x000000040f037c24 */ /* 0x004fc8000f8e021a */
[----:B-1----:R-:W-:-:S05]  /*0ef0*/  IMAD.WIDE.U32 R4, R3, 0x4, R4 ;  /* 0x0000000403047825 */ /* 0x002fca00078e0004 */
[----:B------:R1:W-:Y:S04]  /*0f00*/  STG.E desc[UR36][R4.64], R6 ;  /* 0x0000000604007986 */ /* 0x0003e8000c101924 */
[----:B------:R-:W2:Y:S01]  /*0f10*/  LDG.E R30, desc[UR36][R30.64] ;  /* 0x000000241e1e7981 */ /* 0x000ea2000c1e1900 */
[----:B------:R-:W-:Y:S01]  /*0f20*/  BSSY.RECONVERGENT B0, `(.L_x_16) ;  /* 0x0000032000007945 */ /* 0x000fe20003800200 */
[----:B--2---:R-:W-:-:S04]  /*0f30*/  ISETP.GE.AND P0, PT, R30, 0x1, PT ;  /* 0x000000011e00780c */ /* 0x004fc80003f06270 */
[----:B------:R-:W-:-:S13]  /*0f40*/  ISETP.NE.OR P0, PT, R16, R25, !P0 ;  /* 0x000000191000720c */ /* 0x000fda0004705670 */
[----:B-1----:R-:W-:Y:S05]  /*0f50*/  @P0 BRA `(.L_x_17) ;  /* 0x0000000000b80947 */ /* 0x002fea0003800000 */
[C---:B------:R-:W-:Y:S01]  /*0f60*/  ISETP.GE.U32.AND P2, PT, R30.reuse, 0x10, PT ;  /* 0x000000101e00780c */ /* 0x040fe20003f46070 */
[----:B------:R-:W-:Y:S01]  /*0f70*/  IMAD.MOV.U32 R0, RZ, RZ, RZ ;  /* 0x000000ffff007224 */ /* 0x000fe200078e00ff */
[----:B------:R-:W-:-:S04]  /*0f80*/  LOP3.LUT R5, R30, 0xf, RZ, 0xc0, !PT ;  /* 0x0000000f1e057812 */ /* 0x000fc800078ec0ff */
[----:B------:R-:W-:-:S07]  /*0f90*/  ISETP.NE.AND P0, PT, R5, RZ, PT ;  /* 0x000000ff0500720c */ /* 0x000fce0003f05270 */
[----:B------:R-:W-:Y:S06]  /*0fa0*/  @!P2 BRA `(.L_x_18) ;  /* 0x000000000030a947 */ /* 0x000fec0003800000 */
[----:B------:R-:W-:Y:S01]  /*0fb0*/  VIADD R4, R12, 0x10 ;  /* 0x000000100c047836 */ /* 0x000fe20000000000 */
[----:B------:R-:W-:Y:S01]  /*0fc0*/  LOP3.LUT R0, R30, 0x7ffffff0, RZ, 0xc0, !PT ;  /* 0x7ffffff01e007812 */ /* 0x000fe200078ec0ff */
[----:B------:R-:W-:-:S03]  /*0fd0*/  IMAD.MOV.U32 R3, RZ, RZ, RZ ;  /* 0x000000ffff037224 */ /* 0x000fc600078e00ff */
[----:B0-----:R-:W-:-:S07]  /*0fe0*/  LEA R6, R13, R4, 0x18 ;  /* 0x000000040d067211 */ /* 0x001fce00078ec0ff */
.L_x_19:
[C---:B-1----:R-:W-:Y:S02]  /*0ff0*/  IMAD R4, R3.reuse, 0x4, R6 ;  /* 0x0000000403047824 */ /* 0x042fe400078e0206 */
[----:B------:R-:W-:-:S03]  /*1000*/  VIADD R3, R3, 0x10 ;  /* 0x0000001003037836 */ /* 0x000fc60000000000 */
[----:B------:R1:W-:Y:S02]  /*1010*/  STS.128 [R4], RZ ;  /* 0x000000ff04007388 */ /* 0x0003e40000000c00 */
[----:B------:R-:W-:Y:S02]  /*1020*/  ISETP.NE.AND P2, PT, R3, R0, PT ;  /* 0x000000000300720c */ /* 0x000fe40003f45270 */
[----:B------:R1:W-:Y:S04]  /*1030*/  STS.128 [R4+0x10], RZ ;  /* 0x000010ff04007388 */ /* 0x0003e80000000c00 */
[----:B------:R1:W-:Y:S04]  /*1040*/  STS.128 [R4+0x20], RZ ;  /* 0x000020ff04007388 */ /* 0x0003e80000000c00 */
[----:B------:R1:W-:Y:S03]  /*1050*/  STS.128 [R4+0x30], RZ ;  /* 0x000030ff04007388 */ /* 0x0003e60000000c00 */
[----:B------:R-:W-:Y:S05]  /*1060*/  @P2 BRA `(.L_x_19) ;  /* 0xfffffffc00e02947 */ /* 0x000fea000383ffff */
.L_x_18:
[----:B------:R-:W-:Y:S05]  /*1070*/  @!P0 BRA `(.L_x_17) ;  /* 0x0000000000708947 */ /* 0x000fea0003800000 */
[----:B------:R-:W-:-:S13]  /*1080*/  ISETP.GE.U32.AND P0, PT, R5, 0x8, PT ;  /* 0x000000080500780c */ /* 0x000fda0003f06070 */
[----:B-1----:R-:W-:-:S05]  /*1090*/  @P0 VIADD R4, R12, 0x10 ;  /* 0x000000100c040836 */ /* 0x002fca0000000000 */
[----:B------:R-:W-:-:S05]  /*10a0*/  @P0 LEA R3, R13, R4, 0x18 ;  /* 0x000000040d030211 */ /* 0x000fca00078ec0ff */
[----:B------:R-:W-:Y:S01]  /*10b0*/  @P0 IMAD R4, R0, 0x4, R3 ;  /* 0x0000000400040824 */ /* 0x000fe200078e0203 */
[----:B------:R-:W-:Y:S01]  /*10c0*/  LOP3.LUT R3, R30, 0x7, RZ, 0xc0, !PT ;  /* 0x000000071e037812 */ /* 0x000fe200078ec0ff */
[----:B------:R-:W-:-:S03]  /*10d0*/  @P0 VIADD R0, R0, 0x8 ;  /* 0x0000000800000836 */ /* 0x000fc60000000000 */
[----:B------:R2:W-:Y:S01]  /*10e0*/  @P0 STS.128 [R4], RZ ;  /* 0x000000ff04000388 */ /* 0x0005e20000000c00 */
[----:B------:R-:W-:-:S03]  /*10f0*/  ISETP.NE.AND P2, PT, R3, RZ, PT ;  /* 0x000000ff0300720c */ /* 0x000fc60003f45270 */
[----:B------:R2:W-:Y:S10]  /*1100*/  @P0 STS.128 [R4+0x10], RZ ;  /* 0x000010ff04000388 */ /* 0x0005f40000000c00 */
[----:B--2---:R-:W-:Y:S05]  /*1110*/  @!P2 BRA `(.L_x_17) ;  /* 0x000000000048a947 */ /* 0x004fea0003800000 */
[----:B------:R-:W-:Y:S02]  /*1120*/  ISETP.GE.U32.AND P0, PT, R3, 0x4, PT ;  /* 0x000000040300780c */ /* 0x000fe40003f06070 */
[----:B------:R-:W-:-:S04]  /*1130*/  LOP3.LUT R30, R30, 0x3, RZ, 0xc0, !PT ;  /* 0x000000031e1e7812 */ /* 0x000fc800078ec0ff */
[----:B------:R-:W-:-:S07]  /*1140*/  ISETP.NE.AND P2, PT, R30, RZ, PT ;  /* 0x000000ff1e00720c */ /* 0x000fce0003f45270 */
[----:B------:R-:W-:-:S05]  /*1150*/  @P0 VIADD R4, R12, 0x10 ;  /* 0x000000100c040836 */ /* 0x000fca0000000000 */
[----:B------:R-:W-:-:S05]  /*1160*/  @P0 LEA R3, R13, R4, 0x18 ;  /* 0x000000040d030211 */ /* 0x000fca00078ec0ff */
[C---:B------:R-:W-:Y:S02]  /*1170*/  @P0 IMAD R3, R0.reuse, 0x4, R3 ;  /* 0x0000000400030824 */ /* 0x040fe400078e0203 */
[----:B------:R-:W-:-:S03]  /*1180*/  @P0 VIADD R0, R0, 0x4 ;  /* 0x0000000400000836 */ /* 0x000fc60000000000 */
[----:B------:R2:W-:Y:S01]  /*1190*/  @P0 STS.128 [R3], RZ ;  /* 0x000000ff03000388 */ /* 0x0005e20000000c00 */
[----:B------:R-:W-:Y:S05]  /*11a0*/  @!P2 BRA `(.L_x_17) ;  /* 0x000000000024a947 */ /* 0x000fea0003800000 */
[----:B------:R-:W-:Y:S01]  /*11b0*/  VIADD R12, R12, 0x10 ;  /* 0x000000100c0c7836 */ /* 0x000fe20000000000 */
[----:B------:R-:W-:-:S04]  /*11c0*/  ISETP.NE.AND P0, PT, R30, 0x1, PT ;  /* 0x000000011e00780c */ /* 0x000fc80003f05270 */
[----:B------:R-:W-:-:S05]  /*11d0*/  LEA R13, R13, R12, 0x18 ;  /* 0x0000000c0d0d7211 */ /* 0x000fca00078ec0ff */
[----:B------:R-:W-:-:S05]  /*11e0*/  IMAD R0, R0, 0x4, R13 ;  /* 0x0000000400007824 */ /* 0x000fca00078e020d */
[----:B------:R3:W-:Y:S01]  /*11f0*/  STS [R0], RZ ;  /* 0x000000ff00007388 */ /* 0x0007e20000000800 */
[----:B------:R-:W-:Y:S05]  /*1200*/  @!P0 BRA `(.L_x_17) ;  /* 0x00000000000c8947 */ /* 0x000fea0003800000 */
[----:B------:R-:W-:Y:S01]  /*1210*/  ISETP.NE.AND P0, PT, R30, 0x2, PT ;  /* 0x000000021e00780c */ /* 0x000fe20003f05270 */
[----:B------:R4:W-:-:S12]  /*1220*/  STS [R0+0x4], RZ ;  /* 0x000004ff00007388 */ /* 0x0009d80000000800 */
[----:B------:R4:W-:Y:S02]  /*1230*/  @P0 STS [R0+0x8], RZ ;  /* 0x000008ff00000388 */ /* 0x0009e40000000800 */
.L_x_17:
[----:B------:R-:W-:Y:S05]  /*1240*/  BSYNC.RECONVERGENT B0 ;  /* 0x0000000000007941 */ /* 0x000fea0003800200 */
.L_x_16:
[----:B------:R-:W-:-:S05]  /*1250*/  VIADD R26, R26, 0x1 ;  /* 0x000000011a1a7836 */ /* 0x000fca0000000000 */
[----:B------:R-:W-:-:S13]  /*1260*/  ISETP.NE.AND P0, PT, R26, UR4, PT ;  /* 0x000000041a007c0c */ /* 0x000fda000bf05270 */
[----:B------:R-:W-:Y:S05]  /*1270*/  @P0 BRA `(.L_x_20) ;  /* 0xfffffff400780947 */ /* 0x000fea000383ffff */
[----:B------:R-:W-:Y:S05]  /*1280*/  @P1 BRA `(.L_x_21) ;  /* 0xfffffff400581947 */ /* 0x000fea000383ffff */
.L_x_8:
[----:B-1----:R-:W1:Y:S02]  /*1290*/  LDC.64 R4, c[0x0][0x390] ;  /* 0x0000e400ff047b82 */ /* 0x002e640000000a00 */
[----:B-1----:R-:W-:-:S06]  /*12a0*/  IMAD.WIDE R4, R16, 0x4, R4 ;  /* 0x0000000410047825 */ /* 0x002fcc00078e0204 */
[----:B------:R-:W5:Y:S01]  /*12b0*/  LDG.E R5, desc[UR36][R4.64+0x4] ;  /* 0x0000042404057981 */ /* 0x000f62000c1e1900 */
[----:B------:R-:W-:-:S05]  /*12c0*/  VIADD R24, R24, 0x1 ;  /* 0x0000000118187836 */ /* 0x000fca0000000000 */
[----:B-----5:R-:W-:-:S13]  /*12d0*/  ISETP.GE.AND P0, PT, R24, R5, PT ;  /* 0x000000051800720c */ /* 0x020fda0003f06270 */
[----:B------:R-:W-:Y:S05]  /*12e0*/  @!P0 BRA `(.L_x_22) ;  /* 0xfffffff000dc8947 */ /* 0x000fea000383ffff */
[----:B------:R-:W-:Y:S05]  /*12f0*/  EXIT ;  /* 0x000000000000794d */ /* 0x000fea0003800000 */
.L_x_23:
[----:B------:R-:W-:-:S00]  /*1300*/  BRA `(.L_x_23) ;  /* 0xfffffffc00fc7947 */ /* 0x000fc0000383ffff */
[----:B------:R-:W-:-:S00]  /*1310*/  NOP ;  /* 0x0000000000007918 */ /* 0x000fc00000000000 */
        /* <DEDUP_REMOVED lines=14> */
.L_x_24:


//--------------------- .nv.global.init           --------------------------
	.section	.nv.global.init,"aw",@progbits
	.align	4
.nv.global.init:
	.type		position_rowptr,@object
	.size		position_rowptr,($str - position_rowptr)
	.other		position_rowptr,@"STV_DEFAULT STO_CUDA_MANAGED"
position_rowptr:
        /*0000*/ 	.byte	0x01, 0x00, 0x00, 0x00
	.type		$str,@object
	.size		$str,(.L_3 - $str)
$str:
        /*0004*/ 	.byte	0x74, 0x69, 0x64, 0x20, 0x3d, 0x20, 0x25, 0x64, 0x20, 0x72, 0x6f, 0x77, 0x20, 0x3d, 0x20, 0x25
        /*0014*/ 	.byte	0x64, 0x20, 0x63, 0x6f, 0x6c, 0x20, 0x3d, 0x20, 0x25, 0x64, 0x20, 0x76, 0x61, 0x6c, 0x20, 0x3d
        /*0024*/ 	.byte	0x20, 0x25, 0x64, 0x0a, 0x00
.L_3:


//--------------------- .nv.shared._Z4convPiS_S_S_S_i --------------------------
	.section	.nv.shared._Z4convPiS_S_S_S_i,"aw",@nobits
	.sectionflags	@""
	.align	16
.nv.shared._Z4convPiS_S_S_S_i:
	.zero		1040


//--------------------- .nv.shared.reserved.0     --------------------------
	.section	.nv.shared.reserved.0,"aw",@nobits
	.weak		__nv_reservedSMEM_offset_0_alias
	.size		__nv_reservedSMEM_offset_0_alias, 0, 64
	.other		__nv_reservedSMEM_offset_0_alias,@"STO_CUDA_RESERVED_SHARED STV_DEFAULT"
__nv_reservedSMEM_offset_0_alias:
	.zero		0
	.zero		64


//--------------------- .nv.global                --------------------------
	.section	.nv.global,"aw",@nobits
	.align	4
.nv.global:
	.type		position_value,@object
	.size		position_value,(position_colidx - position_value)
	.other		position_value,@"STV_DEFAULT STO_CUDA_MANAGED"
position_value:
	.zero		4
	.type		position_colidx,@object
	.size		position_colidx,(.L_2 - position_colidx)
	.other		position_colidx,@"STV_DEFAULT STO_CUDA_MANAGED"
position_colidx:
	.zero		4
.L_2:


//--------------------- .nv.constant0._Z4convPiS_S_S_S_i --------------------------
	.section	.nv.constant0._Z4convPiS_S_S_S_i,"a",@progbits
	.sectionflags	@""
	.align	4
.nv.constant0._Z4convPiS_S_S_S_i:
	.zero		940


//--------------------- SYMBOLS --------------------------

	.type		.nv.reservedSmem.offset0,@object
	.size		.nv.reservedSmem.offset0,0x4
	.type		.nv.reservedSmem.cap,@object
	.size		.nv.reservedSmem.cap,0x4
	.type		vprintf,@function
